	.headerflags	@"EF_CUDA_TEXMODE_UNIFIED EF_CUDA_64BIT_ADDRESS EF_CUDA_ACCELERATORS EF_CUDA_SM90 EF_CUDA_VIRTUAL_SM(EF_CUDA_SM90)"
	.elftype	@"ET_EXEC"


//--------------------- .nv.info                  --------------------------
	.section	.nv.info,"",@"SHT_CUDA_INFO"
	.align	4


	//----- nvinfo : EIATTR_REGCOUNT
	.align		4
        /*0000*/ 	.byte	0x04, 0x2f
        /*0002*/ 	.short	(.L_1 - .L_0)
	.align		4
.L_0:
        /*0004*/ 	.word	index@(triton_poi_fused_add_convolution_mul_6)
        /*0008*/ 	.word	0x00000020


	//----- nvinfo : EIATTR_MIN_STACK_SIZE
	.align		4
.L_1:
        /*000c*/ 	.byte	0x04, 0x12
        /*000e*/ 	.short	(.L_3 - .L_2)
	.align		4
.L_2:
        /*0010*/ 	.word	index@(triton_poi_fused_add_convolution_mul_6)
        /*0014*/ 	.word	0x00000000


	//----- nvinfo : EIATTR_FRAME_SIZE
	.align		4
.L_3:
        /*0018*/ 	.byte	0x04, 0x11
        /*001a*/ 	.short	(.L_5 - .L_4)
	.align		4
.L_4:
        /*001c*/ 	.word	index@(triton_poi_fused_add_convolution_mul_6)
        /*0020*/ 	.word	0x00000000


	//----- nvinfo : EIATTR_MIN_STACK_SIZE
	.align		4
.L_5:
        /*0024*/ 	.byte	0x04, 0x12
        /*0026*/ 	.short	(.L_7 - .L_6)
	.align		4
.L_6:
        /*0028*/ 	.word	index@(triton_poi_fused_add_convolution_mul_6)
        /*002c*/ 	.word	0x00000000
.L_7:


//--------------------- .nv.info.triton_poi_fused_add_convolution_mul_6 --------------------------
	.section	.nv.info.triton_poi_fused_add_convolution_mul_6,"",@"SHT_CUDA_INFO"
	.sectionflags	@""
	.align	4


	//----- nvinfo : EIATTR_CUDA_API_VERSION
	.align		4
        /*0000*/ 	.byte	0x04, 0x37
        /*0002*/ 	.short	(.L_9 - .L_8)
.L_8:
        /*0004*/ 	.word	0x0000007c


	//----- nvinfo : EIATTR_KPARAM_INFO
	.align		4
.L_9:
        /*0008*/ 	.byte	0x04, 0x17
        /*000a*/ 	.short	(.L_11 - .L_10)
.L_10:
        /*000c*/ 	.word	0x00000000
        /*0010*/ 	.short	0x0004
        /*0012*/ 	.short	0x0020
        /*0014*/ 	.byte	0x00, 0xf0, 0x11, 0x00


	//----- nvinfo : EIATTR_KPARAM_INFO
	.align		4
.L_11:
        /*0018*/ 	.byte	0x04, 0x17
        /*001a*/ 	.short	(.L_13 - .L_12)
.L_12:
        /*001c*/ 	.word	0x00000000
        /*0020*/ 	.short	0x0003
        /*0022*/ 	.short	0x0018
        /*0024*/ 	.byte	0x00, 0xf4, 0x21, 0x00


	//----- nvinfo : EIATTR_KPARAM_INFO
	.align		4
.L_13:
        /*0028*/ 	.byte	0x04, 0x17
        /*002a*/ 	.short	(.L_15 - .L_14)
.L_14:
        /*002c*/ 	.word	0x00000000
        /*0030*/ 	.short	0x0002
        /*0032*/ 	.short	0x0010
        /*0034*/ 	.byte	0x00, 0xf4, 0x21, 0x00


	//----- nvinfo : EIATTR_KPARAM_INFO
	.align		4
.L_15:
        /*0038*/ 	.byte	0x04, 0x17
        /*003a*/ 	.short	(.L_17 - .L_16)
.L_16:
        /*003c*/ 	.word	0x00000000
        /*0040*/ 	.short	0x0001
        /*0042*/ 	.short	0x0008
        /*0044*/ 	.byte	0x00, 0xf4, 0x21, 0x00


	//----- nvinfo : EIATTR_KPARAM_INFO
	.align		4
.L_17:
        /*0048*/ 	.byte	0x04, 0x17
        /*004a*/ 	.short	(.L_19 - .L_18)
.L_18:
        /*004c*/ 	.word	0x00000000
        /*0050*/ 	.short	0x0000
        /*0052*/ 	.short	0x0000
        /*0054*/ 	.byte	0x00, 0xf4, 0x21, 0x00


	//----- nvinfo : EIATTR_SPARSE_MMA_MASK
	.align		4
.L_19:
        /*0058*/ 	.byte	0x03, 0x50
        /*005a*/ 	.short	0x0000


	//----- nvinfo : EIATTR_MAXREG_COUNT
	.align		4
        /*005c*/ 	.byte	0x03, 0x1b
        /*005e*/ 	.short	0x00ff


	//----- nvinfo : EIATTR_EXIT_INSTR_OFFSETS
	.align		4
        /*0060*/ 	.byte	0x04, 0x1c
        /*0062*/ 	.short	(.L_21 - .L_20)


	//   ....[0]....
.L_20:
        /*0064*/ 	.word	0x000003e0


	//----- nvinfo : EIATTR_REQNTID
	.align		4
.L_21:
        /*0068*/ 	.byte	0x04, 0x10
        /*006a*/ 	.short	(.L_23 - .L_22)
.L_22:
        /*006c*/ 	.word	0x00000080
        /*0070*/ 	.word	0x00000001
        /*0074*/ 	.word	0x00000001


	//----- nvinfo : EIATTR_CBANK_PARAM_SIZE
	.align		4
.L_23:
        /*0078*/ 	.byte	0x03, 0x19
        /*007a*/ 	.short	0x0024


	//----- nvinfo : EIATTR_PARAM_CBANK
	.align		4
        /*007c*/ 	.byte	0x04, 0x0a
        /*007e*/ 	.short	(.L_25 - .L_24)
	.align		4
.L_24:
        /*0080*/ 	.word	index@(.nv.constant0.triton_poi_fused_add_convolution_mul_6)
        /*0084*/ 	.short	0x0210
        /*0086*/ 	.short	0x0024


	//----- nvinfo : EIATTR_SW_WAR
	.align		4
.L_25:
        /*0088*/ 	.byte	0x04, 0x36
        /*008a*/ 	.short	(.L_27 - .L_26)
.L_26:
        /*008c*/ 	.word	0x00000008
.L_27:


//--------------------- .nv.callgraph             --------------------------
	.section	.nv.callgraph,"",@"SHT_CUDA_CALLGRAPH"
	.align	4
	.sectionentsize	8
	.align		4
        /*0000*/ 	.word	0x00000000
	.align		4
        /*0004*/ 	.word	0xffffffff
	.align		4
        /*0008*/ 	.word	0x00000000
	.align		4
        /*000c*/ 	.word	0xfffffffe
	.align		4
        /*0010*/ 	.word	0x00000000
	.align		4
        /*0014*/ 	.word	0xfffffffd
	.align		4
        /*0018*/ 	.word	0x00000000
	.align		4
        /*001c*/ 	.word	0xfffffffc


//--------------------- .text.triton_poi_fused_add_convolution_mul_6 --------------------------
	.section	.text.triton_poi_fused_add_convolution_mul_6,"ax",@progbits
	.align	128
        .global         triton_poi_fused_add_convolution_mul_6
        .type           triton_poi_fused_add_convolution_mul_6,@function
        .size           triton_poi_fused_add_convolution_mul_6,(.L_x_1 - triton_poi_fused_add_convolution_mul_6)
        .other          triton_poi_fused_add_convolution_mul_6,@"STO_CUDA_ENTRY STV_DEFAULT"
triton_poi_fused_add_convolution_mul_6:
.text.triton_poi_fused_add_convolution_mul_6:
[----:B------:R-:W-:Y:S01]  /*0000*/  LDC R1, c[0x0][0x28] ;  /* 0x00000a00ff017b82 */ /* 0x000fe20000000800 */
[----:B------:R-:W1:Y:S07]  /*0010*/  S2R R0, SR_TID.X ;  /* 0x0000000000007919 */ /* 0x000e6e0000002100 */
[----:B------:R-:W2:Y:S01]  /*0020*/  LDC.64 R8, c[0x0][0x218] ;  /* 0x00008600ff087b82 */ /* 0x000ea20000000a00 */
[----:B------:R-:W-:Y:S01]  /*0030*/  ULDC.64 UR4, c[0x0][0x208] ;  /* 0x0000820000047ab9 */ /* 0x000fe20000000a00 */
[----:B------:R-:W3:Y:S06]  /*0040*/  S2R R7, SR_CTAID.X ;  /* 0x0000000000077919 */ /* 0x000eec0000002500 */
[----:B------:R-:W4:Y:S08]  /*0050*/  LDC.64 R2, c[0x0][0x210] ;  /* 0x00008400ff027b82 */ /* 0x000f300000000a00 */
[----:B------:R-:W5:Y:S08]  /*0060*/  LDC.64 R12, c[0x0][0x220] ;  /* 0x00008800ff0c7b82 */ /* 0x000f700000000a00 */
[----:B------:R-:W2:Y:S01]  /*0070*/  LDC.64 R14, c[0x0][0x228] ;  /* 0x00008a00ff0e7b82 */ /* 0x000ea20000000a00 */
[----:B-1----:R-:W-:-:S02]  /*0080*/  SHF.L.U32 R0, R0, 0x2, RZ ;  /* 0x0000000200007819 */ /* 0x002fc400000006ff */
[----:B---3--:R-:W-:Y:S02]  /*0090*/  SHF.R.S32.HI R5, RZ, 0x15, R7 ;  /* 0x00000015ff057819 */ /* 0x008fe40000011407 */
[----:B------:R-:W-:Y:S02]  /*00a0*/  LOP3.LUT R0, R0, 0x1fc, RZ, 0xc0, !PT ;  /* 0x000001fc00007812 */ /* 0x000fe400078ec0ff */
[----:B------:R-:W-:Y:S02]  /*00b0*/  SGXT R5, R5, 0x1 ;  /* 0x000000010505781a */ /* 0x000fe40000000200 */
[----:B------:R-:W-:-:S04]  /*00c0*/  LEA R24, R7, R0, 0xa ;  /* 0x0000000007187211 */ /* 0x000fc800078e50ff */
[----:B------:R-:W-:Y:S01]  /*00d0*/  LEA.HI R0, R5, R24, RZ, 0xc ;  /* 0x0000001805007211 */ /* 0x000fe200078f60ff */
[----:B----4-:R-:W-:-:S03]  /*00e0*/  IMAD.WIDE R2, R24, 0x4, R2 ;  /* 0x0000000418027825 */ /* 0x010fc600078e0202 */
[----:B------:R-:W-:Y:S02]  /*00f0*/  SHF.R.S32.HI R4, RZ, 0xc, R0 ;  /* 0x0000000cff047819 */ /* 0x000fe40000011400 */
[----:B------:R-:W3:Y:S02]  /*0100*/  LDG.E.128 R16, desc[UR4][R2.64] ;  /* 0x0000000402107981 */ /* 0x000ee4000c1e1d00 */
[----:B------:R-:W-:-:S04]  /*0110*/  LEA.HI R5, R4, R4, RZ, 0x6 ;  /* 0x0000000404057211 */ /* 0x000fc800078f30ff */
[----:B------:R-:W-:-:S04]  /*0120*/  LOP3.LUT R5, R5, 0xffffffc0, RZ, 0xc0, !PT ;  /* 0xffffffc005057812 */ /* 0x000fc800078ec0ff */
[----:B------:R-:W-:-:S05]  /*0130*/  IADD3 R5, R4, -R5, RZ ;  /* 0x8000000504057210 */ /* 0x000fca0007ffe0ff */
[----:B--2---:R-:W-:-:S06]  /*0140*/  IMAD.WIDE R20, R5, 0x4, R8 ;  /* 0x0000000405147825 */ /* 0x004fcc00078e0208 */
[----:B------:R-:W3:Y:S01]  /*0150*/  LDG.E.EL R20, desc[UR4][R20.64] ;  /* 0x0000000414147981 */ /* 0x000ee2000c2e1900 */
[----:B------:R-:W-:-:S04]  /*0160*/  IADD3 R0, R0, 0x200, RZ ;  /* 0x0000020000007810 */ /* 0x000fc80007ffe0ff */
[----:B------:R-:W-:-:S04]  /*0170*/  SHF.R.S32.HI R0, RZ, 0xc, R0 ;  /* 0x0000000cff007819 */ /* 0x000fc80000011400 */
[----:B------:R-:W-:-:S04]  /*0180*/  LEA.HI R10, R0, R0, RZ, 0x6 ;  /* 0x00000000000a7211 */ /* 0x000fc800078f30ff */
[----:B------:R-:W-:-:S04]  /*0190*/  LOP3.LUT R11, R10, 0xffffffc0, RZ, 0xc0, !PT ;  /* 0xffffffc00a0b7812 */ /* 0x000fc800078ec0ff */
[----:B------:R-:W-:Y:S01]  /*01a0*/  IADD3 R11, R0, -R11, RZ ;  /* 0x8000000b000b7210 */ /* 0x000fe20007ffe0ff */
[----:B-----5:R-:W-:-:S04]  /*01b0*/  IMAD.WIDE R12, R24, 0x4, R12 ;  /* 0x00000004180c7825 */ /* 0x020fc800078e020c */
[----:B------:R-:W-:Y:S01]  /*01c0*/  IMAD.WIDE R8, R11, 0x4, R8 ;  /* 0x000000040b087825 */ /* 0x000fe200078e0208 */
[----:B------:R-:W2:Y:S04]  /*01d0*/  LDG.E.128 R4, desc[UR4][R12.64] ;  /* 0x000000040c047981 */ /* 0x000ea8000c1e1d00 */
[----:B------:R-:W4:Y:S01]  /*01e0*/  LDG.E.EL R0, desc[UR4][R8.64] ;  /* 0x0000000408007981 */ /* 0x000f22000c2e1900 */
[----:B0-----:R-:W-:-:S03]  /*01f0*/  IMAD.WIDE R24, R24, 0x4, R14 ;  /* 0x0000000418187825 */ /* 0x001fc600078e020e */
[----:B------:R-:W5:Y:S04]  /*0200*/  LDG.E.128 R12, desc[UR4][R12.64+0x800] ;  /* 0x000800040c0c7981 */ /* 0x000f68000c1e1d00 */
[----:B------:R-:W4:Y:S01]  /*0210*/  LDG.E.128 R8, desc[UR4][R2.64+0x800] ;  /* 0x0008000402087981 */ /* 0x000f22000c1e1d00 */
[--C-:B---3--:R-:W-:Y:S01]  /*0220*/  FADD R29, R16, R20.reuse ;  /* 0x00000014101d7221 */ /* 0x108fe20000000000 */
[--C-:B------:R-:W-:Y:S01]  /*0230*/  FADD R26, R17, R20.reuse ;  /* 0x00000014111a7221 */ /* 0x100fe20000000000 */
[--C-:B------:R-:W-:Y:S01]  /*0240*/  FADD R27, R18, R20.reuse ;  /* 0x00000014121b7221 */ /* 0x100fe20000000000 */
[----:B------:R-:W-:Y:S02]  /*0250*/  FADD R28, R19, R20 ;  /* 0x00000014131c7221 */ /* 0x000fe40000000000 */
[----:B------:R-:W3:Y:S04]  /*0260*/  LDG.E.128 R16, desc[UR4][R24.64] ;  /* 0x0000000418107981 */ /* 0x000ee8000c1e1d00 */
[----:B------:R-:W3:Y:S01]  /*0270*/  LDG.E.128 R20, desc[UR4][R24.64+0x800] ;  /* 0x0008000418147981 */ /* 0x000ee2000c1e1d00 */
[----:B--2---:R-:W-:Y:S01]  /*0280*/  FFMA R29, R29, 0.20000000298023223877, R4 ;  /* 0x3e4ccccd1d1d7823 */ /* 0x004fe20000000004 */
[----:B------:R-:W-:Y:S01]  /*0290*/  FFMA R26, R26, 0.20000000298023223877, R5 ;  /* 0x3e4ccccd1a1a7823 */ /* 0x000fe20000000005 */
[----:B------:R-:W-:Y:S01]  /*02a0*/  FFMA R28, R28, 0.20000000298023223877, R7 ;  /* 0x3e4ccccd1c1c7823 */ /* 0x000fe20000000007 */
[----:B------:R-:W-:Y:S01]  /*02b0*/  FFMA R27, R27, 0.20000000298023223877, R6 ;  /* 0x3e4ccccd1b1b7823 */ /* 0x000fe20000000006 */
[--C-:B----4-:R-:W-:Y:S01]  /*02c0*/  FADD R5, R8, R0.reuse ;  /* 0x0000000008057221 */ /* 0x110fe20000000000 */
[--C-:B------:R-:W-:Y:S01]  /*02d0*/  FADD R4, R9, R0.reuse ;  /* 0x0000000009047221 */ /* 0x100fe20000000000 */
[--C-:B------:R-:W-:Y:S01]  /*02e0*/  FADD R7, R10, R0.reuse ;  /* 0x000000000a077221 */ /* 0x100fe20000000000 */
[----:B------:R-:W-:Y:S01]  /*02f0*/  FADD R0, R11, R0 ;  /* 0x000000000b007221 */ /* 0x000fe20000000000 */
[----:B-----5:R-:W-:Y:S01]  /*0300*/  FFMA R5, R5, 0.20000000298023223877, R12 ;  /* 0x3e4ccccd05057823 */ /* 0x020fe2000000000c */
[----:B------:R-:W-:Y:S01]  /*0310*/  FFMA R4, R4, 0.20000000298023223877, R13 ;  /* 0x3e4ccccd04047823 */ /* 0x000fe2000000000d */
[----:B------:R-:W-:Y:S01]  /*0320*/  FFMA R7, R7, 0.20000000298023223877, R14 ;  /* 0x3e4ccccd07077823 */ /* 0x000fe2000000000e */
[----:B------:R-:W-:Y:S01]  /*0330*/  FFMA R0, R0, 0.20000000298023223877, R15 ;  /* 0x3e4ccccd00007823 */ /* 0x000fe2000000000f */
[----:B---3--:R-:W-:Y:S01]  /*0340*/  FFMA R16, R29, 0.20000000298023223877, R16 ;  /* 0x3e4ccccd1d107823 */ /* 0x008fe20000000010 */
[----:B------:R-:W-:Y:S01]  /*0350*/  FFMA R17, R26, 0.20000000298023223877, R17 ;  /* 0x3e4ccccd1a117823 */ /* 0x000fe20000000011 */
[----:B------:R-:W-:Y:S01]  /*0360*/  FFMA R18, R27, 0.20000000298023223877, R18 ;  /* 0x3e4ccccd1b127823 */ /* 0x000fe20000000012 */
[----:B------:R-:W-:Y:S01]  /*0370*/  FFMA R19, R28, 0.20000000298023223877, R19 ;  /* 0x3e4ccccd1c137823 */ /* 0x000fe20000000013 */
[----:B------:R-:W-:Y:S01]  /*0380*/  FFMA R20, R5, 0.20000000298023223877, R20 ;  /* 0x3e4ccccd05147823 */ /* 0x000fe20000000014 */
[----:B------:R-:W-:Y:S01]  /*0390*/  FFMA R21, R4, 0.20000000298023223877, R21 ;  /* 0x3e4ccccd04157823 */ /* 0x000fe20000000015 */
[----:B------:R-:W-:Y:S01]  /*03a0*/  FFMA R22, R7, 0.20000000298023223877, R22 ;  /* 0x3e4ccccd07167823 */ /* 0x000fe20000000016 */
[----:B------:R-:W-:Y:S01]  /*03b0*/  FFMA R23, R0, 0.20000000298023223877, R23 ;  /* 0x3e4ccccd00177823 */ /* 0x000fe20000000017 */
[----:B------:R-:W-:Y:S04]  /*03c0*/  STG.E.128 desc[UR4][R2.64], R16 ;  /* 0x0000001002007986 */ /* 0x000fe8000c101d04 */
[----:B------:R-:W-:Y:S01]  /*03d0*/  STG.E.128 desc[UR4][R2.64+0x800], R20 ;  /* 0x0008001402007986 */ /* 0x000fe2000c101d04 */
[----:B------:R-:W-:Y:S05]  /*03e0*/  EXIT ;  /* 0x000000000000794d */ /* 0x000fea0003800000 */
.L_x_0:
[----:B------:R-:W-:-:S00]  /*03f0*/  BRA `(.L_x_0) ;  /* 0xfffffffc00fc7947 */ /* 0x000fc0000383ffff */
[----:B------:R-:W-:-:S00]  /*0400*/  NOP ;  /* 0x0000000000007918 */ /* 0x000fc00000000000 */
[----:B------:R-:W-:-:S00]  /*0410*/  NOP ;  /* 0x0000000000007918 */ /* 0x000fc00000000000 */
[----:B------:R-:W-:-:S00]  /*0420*/  NOP ;  /* 0x0000000000007918 */ /* 0x000fc00000000000 */
[----:B------:R-:W-:-:S00]  /*0430*/  NOP ;  /* 0x0000000000007918 */ /* 0x000fc00000000000 */
[----:B------:R-:W-:-:S00]  /*0440*/  NOP ;  /* 0x0000000000007918 */ /* 0x000fc00000000000 */
[----:B------:R-:W-:-:S00]  /*0450*/  NOP ;  /* 0x0000000000007918 */ /* 0x000fc00000000000 */
[----:B------:R-:W-:-:S00]  /*0460*/  NOP ;  /* 0x0000000000007918 */ /* 0x000fc00000000000 */
[----:B------:R-:W-:-:S00]  /*0470*/  NOP ;  /* 0x0000000000007918 */ /* 0x000fc00000000000 */
.L_x_1:


//--------------------- .nv.constant0.triton_poi_fused_add_convolution_mul_6 --------------------------
	.section	.nv.constant0.triton_poi_fused_add_convolution_mul_6,"a",@progbits
	.sectionflags	@""
	.align	4
.nv.constant0.triton_poi_fused_add_convolution_mul_6:
	.zero		564
